//
// Generated by NVIDIA NVVM Compiler
//
// Compiler Build ID: CL-36424714
// Cuda compilation tools, release 13.0, V13.0.88
// Based on NVVM 20.0.0
//

.version 9.0
.target sm_100
.address_size 64

	// .globl	_Z7kernel1PKdPd
// _ZZ7kernel2PKdPdE4s_in has been demoted
// _ZZ7kernel2PKdPdE5s_out has been demoted

.visible .entry _Z7kernel1PKdPd(
	.param .u64 .ptr .align 1 _Z7kernel1PKdPd_param_0,
	.param .u64 .ptr .align 1 _Z7kernel1PKdPd_param_1
)
{
	.reg .pred 	%p<2>;
	.reg .b32 	%r<30>;
	.reg .b64 	%rd<16>;
	.reg .b64 	%fd<13>;

	ld.param.u64 	%rd1, [_Z7kernel1PKdPd_param_0];
	ld.param.u64 	%rd2, [_Z7kernel1PKdPd_param_1];
	mov.u32 	%r4, %ctaid.y;
	mov.u32 	%r5, %ctaid.z;
	mov.u32 	%r6, %nctaid.z;
	mad.lo.s32 	%r1, %r5, %r6, %r4;
	mov.u32 	%r7, %tid.z;
	mov.u32 	%r8, %ntid.x;
	mad.lo.s32 	%r9, %r8, %r4, %r7;
	mov.u32 	%r10, %tid.y;
	mov.u32 	%r11, %tid.x;
	mad.lo.s32 	%r12, %r10, %r8, %r11;
	max.u32 	%r13, %r1, %r9;
	max.u32 	%r14, %r13, %r12;
	setp.gt.u32 	%p1, %r14, 61;
	@%p1 bra 	$L__BB0_2;
	cvta.to.global.u64 	%rd3, %rd1;
	cvta.to.global.u64 	%rd4, %rd2;
	add.s32 	%r15, %r12, 1;
	shl.b32 	%r16, %r1, 12;
	shl.b32 	%r17, %r9, 6;
	add.s32 	%r18, %r17, 64;
	add.s32 	%r19, %r12, %r16;
	add.s32 	%r20, %r19, %r18;
	mul.wide.u32 	%rd5, %r20, 8;
	add.s64 	%rd6, %rd3, %rd5;
	ld.global.f64 	%fd1, [%rd6+8];
	add.s32 	%r21, %r16, %r15;
	add.s32 	%r22, %r21, %r18;
	mul.wide.u32 	%rd7, %r22, 8;
	add.s64 	%rd8, %rd3, %rd7;
	ld.global.f64 	%fd2, [%rd8+65536];
	add.f64 	%fd3, %fd1, %fd2;
	add.s32 	%r23, %r16, 4096;
	add.s32 	%r24, %r12, %r17;
	add.s32 	%r25, %r24, %r23;
	mul.wide.u32 	%rd9, %r25, 8;
	add.s64 	%rd10, %rd3, %rd9;
	ld.global.f64 	%fd4, [%rd10+8];
	add.f64 	%fd5, %fd3, %fd4;
	add.s32 	%r26, %r17, %r15;
	add.s32 	%r27, %r26, %r23;
	mul.wide.u32 	%rd11, %r27, 8;
	add.s64 	%rd12, %rd3, %rd11;
	ld.global.f64 	%fd6, [%rd12+1024];
	add.f64 	%fd7, %fd5, %fd6;
	add.s32 	%r28, %r23, %r18;
	ld.global.f64 	%fd8, [%rd6+32768];
	add.f64 	%fd9, %fd7, %fd8;
	add.s32 	%r29, %r12, %r28;
	mul.wide.u32 	%rd13, %r29, 8;
	add.s64 	%rd14, %rd3, %rd13;
	ld.global.f64 	%fd10, [%rd14+16];
	add.f64 	%fd11, %fd9, %fd10;
	mul.f64 	%fd12, %fd11, 0d3FE999999999999A;
	add.s64 	%rd15, %rd4, %rd7;
	st.global.f64 	[%rd15+32768], %fd12;
$L__BB0_2:
	ret;

}
	// .globl	_Z7kernel2PKdPd
.visible .entry _Z7kernel2PKdPd(
	.param .u64 .ptr .align 1 _Z7kernel2PKdPd_param_0,
	.param .u64 .ptr .align 1 _Z7kernel2PKdPd_param_1
)
{
	.reg .pred 	%p<28>;
	.reg .b16 	%rs<9>;
	.reg .b32 	%r<68>;
	.reg .b64 	%rd<42>;
	.reg .b64 	%fd<16>;
	// demoted variable
	.shared .align 8 .b8 _ZZ7kernel2PKdPdE4s_in[8000];
	// demoted variable
	.shared .align 8 .b8 _ZZ7kernel2PKdPdE5s_out[8000];
	ld.param.u64 	%rd7, [_Z7kernel2PKdPd_param_0];
	ld.param.u64 	%rd8, [_Z7kernel2PKdPd_param_1];
	cvta.to.global.u64 	%rd1, %rd8;
	cvta.to.global.u64 	%rd2, %rd7;
	mov.u32 	%r12, %ntid.z;
	mov.u32 	%r13, %ctaid.z;
	mul.lo.s32 	%r14, %r12, %r13;
	mov.u32 	%r1, %tid.z;
	mul.lo.s32 	%r2, %r14, %r1;
	mov.u32 	%r15, %ntid.y;
	mov.u32 	%r16, %ctaid.y;
	mul.lo.s32 	%r3, %r15, %r16;
	mov.u32 	%r4, %tid.y;
	add.s32 	%r17, %r3, %r4;
	mov.u32 	%r18, %ntid.x;
	mov.u32 	%r19, %ctaid.x;
	mov.u32 	%r6, %tid.x;
	mad.lo.s32 	%r7, %r18, %r19, %r6;
	cvt.u16.u32 	%rs4, %r6;
	add.s16 	%rs1, %rs4, 1;
	or.b32  	%r20, %r7, %r2;
	max.u32 	%r21, %r20, %r17;
	setp.gt.u32 	%p1, %r21, 63;
	@%p1 bra 	$L__BB1_13;
	cvt.u16.u32 	%rs5, %r1;
	shl.b32 	%r22, %r2, 12;
	shl.b32 	%r23, %r17, 6;
	add.s32 	%r24, %r23, %r7;
	add.s32 	%r25, %r24, %r22;
	mul.wide.u32 	%rd9, %r25, 8;
	add.s64 	%rd3, %rd2, %rd9;
	ld.global.f64 	%fd1, [%rd3];
	cvt.rzi.u64.f64 	%rd10, %fd1;
	mad.lo.s16 	%rs2, %rs5, 100, 100;
	cvt.u16.u32 	%rs6, %r4;
	mad.lo.s16 	%rs3, %rs6, 10, 10;
	add.s16 	%rs7, %rs2, %rs3;
	cvt.u32.u16 	%r8, %rs7;
	add.s32 	%r26, %r6, %r8;
	shl.b32 	%r27, %r26, 3;
	mov.u32 	%r28, _ZZ7kernel2PKdPdE4s_in;
	add.s32 	%r9, %r28, %r27;
	st.shared.u64 	[%r9+8], %rd10;
	add.s64 	%rd4, %rd1, %rd9;
	ld.global.f64 	%fd2, [%rd4];
	cvt.rzi.u64.f64 	%rd11, %fd2;
	mov.u32 	%r29, _ZZ7kernel2PKdPdE5s_out;
	add.s32 	%r10, %r29, %r27;
	st.shared.u64 	[%r10+8], %rd11;
	setp.ne.s16 	%p2, %rs5, 7;
	setp.gt.u32 	%p3, %r2, 62;
	add.s32 	%r11, %r7, %r22;
	add.s32 	%r30, %r11, %r23;
	mul.wide.u32 	%rd12, %r30, 8;
	add.s64 	%rd5, %rd1, %rd12;
	add.s64 	%rd6, %rd2, %rd12;
	or.pred  	%p4, %p2, %p3;
	@%p4 bra 	$L__BB1_3;
	ld.global.f64 	%fd3, [%rd6+32768];
	cvt.rzi.u64.f64 	%rd13, %fd3;
	cvt.u32.u16 	%r31, %rs3;
	cvt.u32.u16 	%r32, %rs1;
	mad.lo.s32 	%r33, %r1, 100, %r32;
	add.s32 	%r34, %r33, %r31;
	shl.b32 	%r35, %r34, 3;
	mov.u32 	%r36, _ZZ7kernel2PKdPdE4s_in;
	add.s32 	%r37, %r36, %r35;
	st.shared.u64 	[%r37+1600], %rd13;
	ld.global.f64 	%fd4, [%rd5+32768];
	cvt.rzi.u64.f64 	%rd14, %fd4;
	mov.u32 	%r38, _ZZ7kernel2PKdPdE5s_out;
	add.s32 	%r39, %r38, %r35;
	st.shared.u64 	[%r39+1600], %rd14;
$L__BB1_3:
	setp.ne.s32 	%p5, %r6, 0;
	setp.eq.s32 	%p6, %r7, 0;
	or.pred  	%p7, %p5, %p6;
	@%p7 bra 	$L__BB1_5;
	ld.global.f64 	%fd5, [%rd3+-8];
	cvt.rzi.u64.f64 	%rd15, %fd5;
	st.shared.u64 	[%r9], %rd15;
	ld.global.f64 	%fd6, [%rd4+-8];
	cvt.rzi.u64.f64 	%rd16, %fd6;
	st.shared.u64 	[%r10], %rd16;
$L__BB1_5:
	setp.ne.s16 	%p8, %rs1, 8;
	setp.gt.u32 	%p9, %r7, 62;
	or.pred  	%p10, %p8, %p9;
	@%p10 bra 	$L__BB1_7;
	ld.global.f64 	%fd7, [%rd3+8];
	cvt.rzi.u64.f64 	%rd17, %fd7;
	shl.b32 	%r40, %r8, 3;
	mov.u32 	%r41, _ZZ7kernel2PKdPdE4s_in;
	add.s32 	%r42, %r41, %r40;
	st.shared.u64 	[%r42+72], %rd17;
	ld.global.f64 	%fd8, [%rd4+8];
	cvt.rzi.u64.f64 	%rd18, %fd8;
	mov.u32 	%r43, _ZZ7kernel2PKdPdE5s_out;
	add.s32 	%r44, %r43, %r40;
	st.shared.u64 	[%r44+72], %rd18;
$L__BB1_7:
	setp.ne.s32 	%p11, %r4, 0;
	setp.eq.s32 	%p12, %r17, 0;
	or.pred  	%p13, %p11, %p12;
	@%p13 bra 	$L__BB1_9;
	add.s32 	%r45, %r3, -1;
	mul.wide.u32 	%rd19, %r45, 64;
	cvt.u64.u32 	%rd20, %r11;
	add.s64 	%rd21, %rd19, %rd20;
	shl.b64 	%rd22, %rd21, 3;
	add.s64 	%rd23, %rd2, %rd22;
	ld.global.f64 	%fd9, [%rd23];
	cvt.rzi.u64.f64 	%rd24, %fd9;
	cvt.u32.u16 	%r46, %rs2;
	add.s32 	%r47, %r6, %r46;
	shl.b32 	%r48, %r47, 3;
	mov.u32 	%r49, _ZZ7kernel2PKdPdE4s_in;
	add.s32 	%r50, %r49, %r48;
	st.shared.u64 	[%r50+8], %rd24;
	add.s64 	%rd25, %rd1, %rd22;
	ld.global.f64 	%fd10, [%rd25];
	cvt.rzi.u64.f64 	%rd26, %fd10;
	mov.u32 	%r51, _ZZ7kernel2PKdPdE5s_out;
	add.s32 	%r52, %r51, %r48;
	st.shared.u64 	[%r52+8], %rd26;
$L__BB1_9:
	setp.ne.s16 	%p14, %rs6, 7;
	setp.gt.u32 	%p15, %r17, 62;
	or.pred  	%p16, %p14, %p15;
	@%p16 bra 	$L__BB1_11;
	ld.global.f64 	%fd11, [%rd6+512];
	cvt.rzi.u64.f64 	%rd27, %fd11;
	cvt.u32.u16 	%r53, %rs2;
	cvt.u32.u16 	%r54, %rs1;
	mad.lo.s32 	%r55, %r4, 10, %r54;
	add.s32 	%r56, %r55, %r53;
	shl.b32 	%r57, %r56, 3;
	mov.u32 	%r58, _ZZ7kernel2PKdPdE4s_in;
	add.s32 	%r59, %r58, %r57;
	st.shared.u64 	[%r59+160], %rd27;
	ld.global.f64 	%fd12, [%rd5+512];
	cvt.rzi.u64.f64 	%rd28, %fd12;
	mov.u32 	%r60, _ZZ7kernel2PKdPdE5s_out;
	add.s32 	%r61, %r60, %r57;
	st.shared.u64 	[%r61+160], %rd28;
$L__BB1_11:
	setp.gt.u32 	%p17, %r17, 62;
	setp.eq.s32 	%p18, %r17, 0;
	setp.gt.u32 	%p19, %r7, 62;
	setp.eq.s32 	%p20, %r7, 0;
	setp.gt.u32 	%p21, %r2, 62;
	setp.eq.s32 	%p22, %r2, 0;
	bar.sync 	0;
	or.pred  	%p23, %p22, %p18;
	or.pred  	%p24, %p20, %p23;
	or.pred  	%p25, %p21, %p24;
	or.pred  	%p26, %p17, %p25;
	or.pred  	%p27, %p19, %p26;
	@%p27 bra 	$L__BB1_13;
	cvt.u32.u16 	%r62, %rs3;
	mad.lo.s32 	%r63, %r1, 100, %r6;
	add.s32 	%r64, %r63, %r62;
	shl.b32 	%r65, %r64, 3;
	mov.u32 	%r66, _ZZ7kernel2PKdPdE4s_in;
	add.s32 	%r67, %r66, %r65;
	ld.shared.u64 	%rd29, [%r67+8];
	ld.shared.u64 	%rd30, [%r67+1608];
	add.s64 	%rd31, %rd30, %rd29;
	ld.shared.u64 	%rd32, [%r67+728];
	add.s64 	%rd33, %rd31, %rd32;
	ld.shared.u64 	%rd34, [%r67+888];
	add.s64 	%rd35, %rd33, %rd34;
	ld.shared.u64 	%rd36, [%r9];
	add.s64 	%rd37, %rd35, %rd36;
	ld.shared.u64 	%rd38, [%r9+16];
	add.s64 	%rd39, %rd37, %rd38;
	cvt.rn.f64.u64 	%fd13, %rd39;
	mul.f64 	%fd14, %fd13, 0d3FE999999999999A;
	cvt.rzi.u64.f64 	%rd40, %fd14;
	st.shared.u64 	[%r10+8], %rd40;
	bar.sync 	0;
	ld.shared.u64 	%rd41, [%r10+8];
	cvt.rn.f64.u64 	%fd15, %rd41;
	st.global.f64 	[%rd4], %fd15;
$L__BB1_13:
	ret;

}


// ===== COMPILED SASS (sm_100) =====

	.target	sm_100

	.elftype	@"ET_EXEC"


//--------------------- .note.nv.tkinfo           --------------------------
	.section	.note.nv.tkinfo,"",@"SHT_NOTE"
	.sectionflags	@"SHF_NOTE_NV_TKINFO"
	.tkinfo
        /*0018*/ 	.word	0x00000002
        /*0030*/ 	.string	""
        /*0030*/ 	.string	"ptxas"
        /*0030*/ 	.string	"Cuda compilation tools, release 13.0, V13.0.88"
        /*0030*/ 	.string	"Build cuda_13.0.r13.0/compiler.36424714_0"
        /*0030*/ 	.string	"-arch sm_100 -m 64 "



//--------------------- .note.nv.cuinfo           --------------------------
	.section	.note.nv.cuinfo,"",@"SHT_NOTE"
	.sectionflags	@"SHF_NOTE_NV_CUINFO"
        /*0018*/ 	.short	0x0002
        /*001a*/ 	.short	0x0064
        /*001c*/ 	.short	0x0082
	.zero		2


//--------------------- .nv.info                  --------------------------
	.section	.nv.info,"",@"SHT_CUDA_INFO"
	.align	4


	//----- nvinfo : EIATTR_REGCOUNT
	.align		4
        /*0000*/ 	.byte	0x04, 0x2f
        /*0002*/ 	.short	(.L_1 - .L_0)
	.align		4
.L_0:
        /*0004*/ 	.word	index@(_Z7kernel1PKdPd)
        /*0008*/ 	.word	0x00000014


	//----- nvinfo : EIATTR_FRAME_SIZE
	.align		4
.L_1:
        /*000c*/ 	.byte	0x04, 0x11
        /*000e*/ 	.short	(.L_3 - .L_2)
	.align		4
.L_2:
        /*0010*/ 	.word	index@(_Z7kernel1PKdPd)
        /*0014*/ 	.word	0x00000000


	//----- nvinfo : EIATTR_REGCOUNT
	.align		4
.L_3:
        /*0018*/ 	.byte	0x04, 0x2f
        /*001a*/ 	.short	(.L_5 - .L_4)
	.align		4
.L_4:
        /*001c*/ 	.word	index@(_Z7kernel2PKdPd)
        /*0020*/ 	.word	0x00000020


	//----- nvinfo : EIATTR_FRAME_SIZE
	.align		4
.L_5:
        /*0024*/ 	.byte	0x04, 0x11
        /*0026*/ 	.short	(.L_7 - .L_6)
	.align		4
.L_6:
        /*0028*/ 	.word	index@(_Z7kernel2PKdPd)
        /*002c*/ 	.word	0x00000000


	//----- nvinfo : EIATTR_MIN_STACK_SIZE
	.align		4
.L_7:
        /*0030*/ 	.byte	0x04, 0x12
        /*0032*/ 	.short	(.L_9 - .L_8)
	.align		4
.L_8:
        /*0034*/ 	.word	index@(_Z7kernel2PKdPd)
        /*0038*/ 	.word	0x00000000


	//----- nvinfo : EIATTR_MIN_STACK_SIZE
	.align		4
.L_9:
        /*003c*/ 	.byte	0x04, 0x12
        /*003e*/ 	.short	(.L_11 - .L_10)
	.align		4
.L_10:
        /*0040*/ 	.word	index@(_Z7kernel1PKdPd)
        /*0044*/ 	.word	0x00000000
.L_11:


//--------------------- .nv.compat                --------------------------
	.section	.nv.compat,"",@"SHT_CUDA_COMPAT_INFO"
	.align	4
        /*0000*/ 	.byte	0x02, 0x09, 0x00, 0x00, 0x02, 0x02, 0x01, 0x00, 0x02, 0x05, 0x05, 0x00, 0x03, 0x07, 0x01, 0x01
        /*0010*/ 	.byte	0x02, 0x03, 0x00, 0x00, 0x02, 0x06, 0x01, 0x00, 0x04, 0x0b, 0x08, 0x00, 0x01, 0x00, 0x00, 0x00
        /*0020*/ 	.byte	0x00, 0x00, 0x00, 0x00


//--------------------- .nv.info._Z7kernel2PKdPd  --------------------------
	.section	.nv.info._Z7kernel2PKdPd,"",@"SHT_CUDA_INFO"
	.sectionflags	@""
	.align	4


	//----- nvinfo : EIATTR_CUDA_API_VERSION
	.align		4
        /*0000*/ 	.byte	0x04, 0x37
        /*0002*/ 	.short	(.L_13 - .L_12)
.L_12:
        /*0004*/ 	.word	0x00000082


	//----- nvinfo : EIATTR_KPARAM_INFO
	.align		4
.L_13:
        /*0008*/ 	.byte	0x04, 0x17
        /*000a*/ 	.short	(.L_15 - .L_14)
.L_14:
        /*000c*/ 	.word	0x00000000
        /*0010*/ 	.short	0x0001
        /*0012*/ 	.short	0x0008
        /*0014*/ 	.byte	0x00, 0xf5, 0x21, 0x00


	//----- nvinfo : EIATTR_KPARAM_INFO
	.align		4
.L_15:
        /*0018*/ 	.byte	0x04, 0x17
        /*001a*/ 	.short	(.L_17 - .L_16)
.L_16:
        /*001c*/ 	.word	0x00000000
        /*0020*/ 	.short	0x0000
        /*0022*/ 	.short	0x0000
        /*0024*/ 	.byte	0x00, 0xf5, 0x21, 0x00


	//----- nvinfo : EIATTR_SPARSE_MMA_MASK
	.align		4
.L_17:
        /*0028*/ 	.byte	0x03, 0x50
        /*002a*/ 	.short	0x0000


	//----- nvinfo : EIATTR_MAXREG_COUNT
	.align		4
        /*002c*/ 	.byte	0x03, 0x1b
        /*002e*/ 	.short	0x00ff


	//----- nvinfo : EIATTR_NUM_BARRIERS
	.align		4
        /*0030*/ 	.byte	0x02, 0x4c
        /*0032*/ 	.byte	0x01
	.zero		1


	//----- nvinfo : EIATTR_MERCURY_ISA_VERSION
	.align		4
        /*0034*/ 	.byte	0x03, 0x5f
        /*0036*/ 	.short	0x0101


	//----- nvinfo : EIATTR_VRC_CTA_INIT_COUNT
	.align		4
        /*0038*/ 	.byte	0x02, 0x4a
	.zero		1
	.zero		1


	//----- nvinfo : EIATTR_EXIT_INSTR_OFFSETS
	.align		4
        /*003c*/ 	.byte	0x04, 0x1c
        /*003e*/ 	.short	(.L_19 - .L_18)


	//   ....[0]....
.L_18:
        /*0040*/ 	.word	0x00000120


	//   ....[1]....
        /*0044*/ 	.word	0x00000850


	//   ....[2]....
        /*0048*/ 	.word	0x00000a00


	//----- nvinfo : EIATTR_CRS_STACK_SIZE
	.align		4
.L_19:
        /*004c*/ 	.byte	0x04, 0x1e
        /*004e*/ 	.short	(.L_21 - .L_20)
.L_20:
        /*0050*/ 	.word	0x00000000


	//----- nvinfo : EIATTR_CBANK_PARAM_SIZE
	.align		4
.L_21:
        /*0054*/ 	.byte	0x03, 0x19
        /*0056*/ 	.short	0x0010


	//----- nvinfo : EIATTR_PARAM_CBANK
	.align		4
        /*0058*/ 	.byte	0x04, 0x0a
        /*005a*/ 	.short	(.L_23 - .L_22)
	.align		4
.L_22:
        /*005c*/ 	.word	index@(.nv.constant0._Z7kernel2PKdPd)
        /*0060*/ 	.short	0x0380
        /*0062*/ 	.short	0x0010


	//----- nvinfo : EIATTR_SW_WAR
	.align		4
.L_23:
        /*0064*/ 	.byte	0x04, 0x36
        /*0066*/ 	.short	(.L_25 - .L_24)
.L_24:
        /*0068*/ 	.word	0x00000008
.L_25:


//--------------------- .nv.info._Z7kernel1PKdPd  --------------------------
	.section	.nv.info._Z7kernel1PKdPd,"",@"SHT_CUDA_INFO"
	.sectionflags	@""
	.align	4


	//----- nvinfo : EIATTR_CUDA_API_VERSION
	.align		4
        /*0000*/ 	.byte	0x04, 0x37
        /*0002*/ 	.short	(.L_27 - .L_26)
.L_26:
        /*0004*/ 	.word	0x00000082


	//----- nvinfo : EIATTR_KPARAM_INFO
	.align		4
.L_27:
        /*0008*/ 	.byte	0x04, 0x17
        /*000a*/ 	.short	(.L_29 - .L_28)
.L_28:
        /*000c*/ 	.word	0x00000000
        /*0010*/ 	.short	0x0001
        /*0012*/ 	.short	0x0008
        /*0014*/ 	.byte	0x00, 0xf5, 0x21, 0x00


	//----- nvinfo : EIATTR_KPARAM_INFO
	.align		4
.L_29:
        /*0018*/ 	.byte	0x04, 0x17
        /*001a*/ 	.short	(.L_31 - .L_30)
.L_30:
        /*001c*/ 	.word	0x00000000
        /*0020*/ 	.short	0x0000
        /*0022*/ 	.short	0x0000
        /*0024*/ 	.byte	0x00, 0xf5, 0x21, 0x00


	//----- nvinfo : EIATTR_SPARSE_MMA_MASK
	.align		4
.L_31:
        /*0028*/ 	.byte	0x03, 0x50
        /*002a*/ 	.short	0x0000


	//----- nvinfo : EIATTR_MAXREG_COUNT
	.align		4
        /*002c*/ 	.byte	0x03, 0x1b
        /*002e*/ 	.short	0x00ff


	//----- nvinfo : EIATTR_MERCURY_ISA_VERSION
	.align		4
        /*0030*/ 	.byte	0x03, 0x5f
        /*0032*/ 	.short	0x0101


	//----- nvinfo : EIATTR_VRC_CTA_INIT_COUNT
	.align		4
        /*0034*/ 	.byte	0x02, 0x4a
	.zero		1
	.zero		1


	//----- nvinfo : EIATTR_EXIT_INSTR_OFFSETS
	.align		4
        /*0038*/ 	.byte	0x04, 0x1c
        /*003a*/ 	.short	(.L_33 - .L_32)


	//   ....[0]....
.L_32:
        /*003c*/ 	.word	0x000000d0


	//   ....[1]....
        /*0040*/ 	.word	0x000002f0


	//----- nvinfo : EIATTR_CBANK_PARAM_SIZE
	.align		4
.L_33:
        /*0044*/ 	.byte	0x03, 0x19
        /*0046*/ 	.short	0x0010


	//----- nvinfo : EIATTR_PARAM_CBANK
	.align		4
        /*0048*/ 	.byte	0x04, 0x0a
        /*004a*/ 	.short	(.L_35 - .L_34)
	.align		4
.L_34:
        /*004c*/ 	.word	index@(.nv.constant0._Z7kernel1PKdPd)
        /*0050*/ 	.short	0x0380
        /*0052*/ 	.short	0x0010


	//----- nvinfo : EIATTR_SW_WAR
	.align		4
.L_35:
        /*0054*/ 	.byte	0x04, 0x36
        /*0056*/ 	.short	(.L_37 - .L_36)
.L_36:
        /*0058*/ 	.word	0x00000008
.L_37:


//--------------------- .nv.callgraph             --------------------------
	.section	.nv.callgraph,"",@"SHT_CUDA_CALLGRAPH"
	.align	4
	.sectionentsize	8
	.align		4
        /*0000*/ 	.word	0x00000000
	.align		4
        /*0004*/ 	.word	0xffffffff
	.align		4
        /*0008*/ 	.word	0x00000000
	.align		4
        /*000c*/ 	.word	0xfffffffe
	.align		4
        /*0010*/ 	.word	0x00000000
	.align		4
        /*0014*/ 	.word	0xfffffffd
	.align		4
        /*0018*/ 	.word	0x00000000
	.align		4
        /*001c*/ 	.word	0xfffffffc


//--------------------- .text._Z7kernel2PKdPd     --------------------------
	.section	.text._Z7kernel2PKdPd,"ax",@progbits
	.align	128
        .global         _Z7kernel2PKdPd
        .type           _Z7kernel2PKdPd,@function
        .size           _Z7kernel2PKdPd,(.L_x_4 - _Z7kernel2PKdPd)
        .other          _Z7kernel2PKdPd,@"STO_CUDA_ENTRY STV_DEFAULT"
_Z7kernel2PKdPd:
.text._Z7kernel2PKdPd:
[----:B------:R-:W-:Y:S01]  /*0000*/  LDC R1, c[0x0][0x37c] ;  /* 0x0000df00ff017b82 */ /* 0x000fe20000000800 */
[----:B------:R-:W0:Y:S07]  /*0010*/  S2R R2, SR_CTAID.Y ;  /* 0x0000000000027919 */ /* 0x000e2e0000002600 */
[----:B------:R-:W1:Y:S01]  /*0020*/  S2UR UR5, SR_CTAID.Z ;  /* 0x00000000000579c3 */ /* 0x000e620000002700 */
[----:B------:R-:W1:Y:S01]  /*0030*/  LDCU UR4, c[0x0][0x368] ;  /* 0x00006d00ff0477ac */ /* 0x000e620008000800 */
[----:B------:R-:W2:Y:S01]  /*0040*/  S2R R24, SR_CTAID.X ;  /* 0x0000000000187919 */ /* 0x000ea20000002500 */
[----:B------:R-:W0:Y:S01]  /*0050*/  LDCU UR6, c[0x0][0x364] ;  /* 0x00006c80ff0677ac */ /* 0x000e220008000800 */
[----:B------:R-:W3:Y:S01]  /*0060*/  S2R R0, SR_TID.Z ;  /* 0x0000000000007919 */ /* 0x000ee20000002300 */
[----:B------:R-:W2:Y:S01]  /*0070*/  LDCU UR7, c[0x0][0x360] ;  /* 0x00006c00ff0777ac */ /* 0x000ea20008000800 */
[----:B------:R-:W2:Y:S01]  /*0080*/  S2R R3, SR_TID.X ;  /* 0x0000000000037919 */ /* 0x000ea20000002100 */
[----:B------:R-:W4:Y:S01]  /*0090*/  S2R R25, SR_TID.Y ;  /* 0x0000000000197919 */ /* 0x000f220000002200 */
[----:B-1----:R-:W-:Y:S01]  /*00a0*/  UIMAD UR4, UR4, UR5, URZ ;  /* 0x00000005040472a4 */ /* 0x002fe2000f8e02ff */
[----:B0-----:R-:W-:-:S05]  /*00b0*/  IMAD R2, R2, UR6, RZ ;  /* 0x0000000602027c24 */ /* 0x001fca000f8e02ff */
[----:B---3--:R-:W-:Y:S02]  /*00c0*/  IMAD R23, R0, UR4, RZ ;  /* 0x0000000400177c24 */ /* 0x008fe4000f8e02ff */
[----:B--2---:R-:W-:Y:S02]  /*00d0*/  IMAD R24, R24, UR7, R3 ;  /* 0x0000000718187c24 */ /* 0x004fe4000f8e0203 */
[----:B----4-:R-:W-:-:S03]  /*00e0*/  IMAD.IADD R11, R2, 0x1, R25 ;  /* 0x00000001020b7824 */ /* 0x010fc600078e0219 */
[----:B------:R-:W-:-:S04]  /*00f0*/  LOP3.LUT R4, R24, R23, RZ, 0xfc, !PT ;  /* 0x0000001718047212 */ /* 0x000fc800078efcff */
[----:B------:R-:W-:-:S04]  /*0100*/  VIMNMX.U32 R4, PT, PT, R11, R4, !PT ;  /* 0x000000040b047248 */ /* 0x000fc80007fe0000 */
[----:B------:R-:W-:-:S13]  /*0110*/  ISETP.GT.U32.AND P0, PT, R4, 0x3f, PT ;  /* 0x0000003f0400780c */ /* 0x000fda0003f04070 */
[----:B------:R-:W-:Y:S05]  /*0120*/  @P0 EXIT ;  /* 0x000000000000094d */ /* 0x000fea0003800000 */
[----:B------:R-:W0:Y:S01]  /*0130*/  LDC.64 R16, c[0x0][0x380] ;  /* 0x0000e000ff107b82 */ /* 0x000e220000000a00 */
[----:B------:R-:W1:Y:S01]  /*0140*/  LDCU.64 UR8, c[0x0][0x358] ;  /* 0x00006b00ff0877ac */ /* 0x000e620008000a00 */
[----:B------:R-:W-:-:S04]  /*0150*/  IMAD R4, R11, 0x40, R24 ;  /* 0x000000400b047824 */ /* 0x000fc800078e0218 */
[----:B------:R-:W-:Y:S02]  /*0160*/  IMAD R9, R23, 0x1000, R4 ;  /* 0x0000100017097824 */ /* 0x000fe400078e0204 */
[----:B------:R-:W2:Y:S01]  /*0170*/  S2UR UR5, SR_CgaCtaId ;  /* 0x00000000000579c3 */ /* 0x000ea20000008800 */
[----:B------:R-:W-:Y:S01]  /*0180*/  PRMT R6, R0, 0x9910, RZ ;  /* 0x0000991000067816 */ /* 0x000fe200000000ff */
[----:B------:R-:W-:Y:S02]  /*0190*/  IMAD.MOV.U32 R7, RZ, RZ, 0xa ;  /* 0x0000000aff077424 */ /* 0x000fe400078e00ff */
[----:B------:R-:W-:-:S04]  /*01a0*/  IMAD.MOV.U32 R5, RZ, RZ, 0x64 ;  /* 0x00000064ff057424 */ /* 0x000fc800078e00ff */
[----:B------:R-:W3:Y:S01]  /*01b0*/  LDC.64 R14, c[0x0][0x388] ;  /* 0x0000e200ff0e7b82 */ /* 0x000ee20000000a00 */
[----:B0-----:R-:W-:-:S05]  /*01c0*/  IMAD.WIDE.U32 R12, R9, 0x8, R16 ;  /* 0x00000008090c7825 */ /* 0x001fca00078e0010 */
[----:B-1----:R-:W4:Y:S01]  /*01d0*/  LDG.E.64 R18, desc[UR8][R12.64] ;  /* 0x000000080c127981 */ /* 0x002f22000c1e1b00 */
[----:B------:R-:W-:Y:S01]  /*01e0*/  PRMT R4, R25, 0x9910, RZ ;  /* 0x0000991019047816 */ /* 0x000fe200000000ff */
[----:B------:R-:W-:Y:S01]  /*01f0*/  IMAD R5, R6, R5, 0x64 ;  /* 0x0000006406057424 */ /* 0x000fe200078e0205 */
[C---:B------:R-:W-:Y:S01]  /*0200*/  ISETP.GT.U32.AND P0, PT, R23.reuse, 0x3e, PT ;  /* 0x0000003e1700780c */ /* 0x040fe20003f04070 */
[----:B------:R-:W-:Y:S01]  /*0210*/  UMOV UR4, 0x400 ;  /* 0x0000040000047882 */ /* 0x000fe20000000000 */
[----:B------:R-:W-:Y:S01]  /*0220*/  IMAD R10, R23, 0x1000, R24 ;  /* 0x00001000170a7824 */ /* 0x000fe200078e0218 */
[----:B--2---:R-:W-:Y:S01]  /*0230*/  ULEA UR6, UR5, UR4, 0x18 ;  /* 0x0000000405067291 */ /* 0x004fe2000f8ec0ff */
[----:B------:R-:W-:Y:S01]  /*0240*/  IMAD R4, R4, R7, 0xa ;  /* 0x0000000a04047424 */ /* 0x000fe200078e0207 */
[----:B------:R-:W-:-:S03]  /*0250*/  ISETP.NE.OR P0, PT, R6, 0x7, P0 ;  /* 0x000000070600780c */ /* 0x000fc60000705670 */
[----:B------:R-:W-:Y:S02]  /*0260*/  IMAD.IADD R22, R5, 0x1, R4 ;  /* 0x0000000105167824 */ /* 0x000fe400078e0204 */
[----:B---3--:R-:W-:-:S03]  /*0270*/  IMAD.WIDE.U32 R8, R9, 0x8, R14 ;  /* 0x0000000809087825 */ /* 0x008fc600078e000e */
[----:B------:R-:W-:Y:S01]  /*0280*/  LOP3.LUT R22, R22, 0xffff, RZ, 0xc0, !PT ;  /* 0x0000ffff16167812 */ /* 0x000fe200078ec0ff */
[----:B------:R-:W-:Y:S01]  /*0290*/  IMAD R27, R11, 0x40, R10 ;  /* 0x000000400b1b7824 */ /* 0x000fe200078e020a */
[----:B------:R-:W2:Y:S03]  /*02a0*/  LDG.E.64 R20, desc[UR8][R8.64] ;  /* 0x0000000808147981 */ /* 0x000ea6000c1e1b00 */
[----:B------:R-:W-:Y:S02]  /*02b0*/  IMAD.IADD R7, R22, 0x1, R3 ;  /* 0x0000000116077824 */ /* 0x000fe400078e0203 */
[----:B------:R-:W-:-:S03]  /*02c0*/  IMAD.WIDE.U32 R16, R27, 0x8, R16 ;  /* 0x000000081b107825 */ /* 0x000fc600078e0010 */
[----:B------:R-:W-:Y:S01]  /*02d0*/  LEA R6, R7, UR6, 0x3 ;  /* 0x0000000607067c11 */ /* 0x000fe2000f8e18ff */
[----:B----4-:R-:W0:Y:S04]  /*02e0*/  F2I.U64.F64.TRUNC R18, R18 ;  /* 0x0000001200127311 */ /* 0x010e28000030d800 */
[----:B0-----:R0:W-:Y:S04]  /*02f0*/  STS.64 [R6+0x8], R18 ;  /* 0x0000081206007388 */ /* 0x0011e80000000a00 */
[----:B0-----:R-:W3:Y:S01]  /*0300*/  @!P0 LDG.E.64 R18, desc[UR8][R16.64+0x8000] ;  /* 0x0080000810128981 */ /* 0x001ee2000c1e1b00 */
[----:B------:R-:W-:Y:S01]  /*0310*/  VIADD R26, R3, 0x1 ;  /* 0x00000001031a7836 */ /* 0x000fe20000000000 */
[----:B------:R-:W-:Y:S01]  /*0320*/  UIADD3 UR4, UPT, UPT, UR4, 0x1f40, URZ ;  /* 0x00001f4004047890 */ /* 0x000fe2000fffe0ff */
[----:B--2---:R-:W0:Y:S03]  /*0330*/  F2I.U64.F64.TRUNC R20, R20 ;  /* 0x0000001400147311 */ /* 0x004e26000030d800 */
[----:B------:R-:W-:-:S02]  /*0340*/  @!P0 LOP3.LUT R29, R26, 0xffff, RZ, 0xc0, !PT ;  /* 0x0000ffff1a1d8812 */ /* 0x000fc400078ec0ff */
[----:B------:R-:W-:Y:S01]  /*0350*/  @!P0 LOP3.LUT R28, R4, 0xffff, RZ, 0xc0, !PT ;  /* 0x0000ffff041c8812 */ /* 0x000fe200078ec0ff */
[----:B------:R-:W-:Y:S02]  /*0360*/  ULEA UR4, UR5, UR4, 0x18 ;  /* 0x0000000405047291 */ /* 0x000fe4000f8ec0ff */
[----:B------:R-:W-:-:S04]  /*0370*/  @!P0 IMAD R29, R0, 0x64, R29 ;  /* 0x00000064001d8824 */ /* 0x000fc800078e021d */
[----:B------:R-:W-:Y:S01]  /*0380*/  @!P0 IMAD.IADD R28, R28, 0x1, R29 ;  /* 0x000000011c1c8824 */ /* 0x000fe200078e021d */
[----:B------:R-:W-:Y:S01]  /*0390*/  LEA R7, R7, UR4, 0x3 ;  /* 0x0000000407077c11 */ /* 0x000fe2000f8e18ff */
[----:B------:R-:W-:-:S03]  /*03a0*/  IMAD.WIDE.U32 R14, R27, 0x8, R14 ;  /* 0x000000081b0e7825 */ /* 0x000fc600078e000e */
[----:B------:R-:W-:Y:S01]  /*03b0*/  @!P0 LEA R27, R28, UR6, 0x3 ;  /* 0x000000061c1b8c11 */ /* 0x000fe2000f8e18ff */
[----:B0-----:R0:W-:Y:S01]  /*03c0*/  STS.64 [R7+0x8], R20 ;  /* 0x0000081407007388 */ /* 0x0011e20000000a00 */
[----:B------:R-:W-:-:S04]  /*03d0*/  ISETP.NE.AND P2, PT, R24, RZ, PT ;  /* 0x000000ff1800720c */ /* 0x000fc80003f45270 */
[----:B------:R-:W-:-:S13]  /*03e0*/  ISETP.NE.OR P2, PT, R3, RZ, !P2 ;  /* 0x000000ff0300720c */ /* 0x000fda0005745670 */
[----:B0-----:R-:W2:Y:S01]  /*03f0*/  @!P2 LDG.E.64 R20, desc[UR8][R12.64+-0x8] ;  /* 0xfffff8080c14a981 */ /* 0x001ea2000c1e1b00 */
[----:B---3--:R-:W0:Y:S03]  /*0400*/  @!P0 F2I.U64.F64.TRUNC R18, R18 ;  /* 0x0000001200128311 */ /* 0x008e26000030d800 */
[----:B0-----:R0:W-:Y:S04]  /*0410*/  @!P0 STS.64 [R27+0x640], R18 ;  /* 0x000640121b008388 */ /* 0x0011e80000000a00 */
[----:B0-----:R-:W3:Y:S01]  /*0420*/  @!P0 LDG.E.64 R18, desc[UR8][R14.64+0x8000] ;  /* 0x008000080e128981 */ /* 0x001ee2000c1e1b00 */
[----:B------:R-:W-:Y:S02]  /*0430*/  @!P0 LEA R29, R28, UR4, 0x3 ;  /* 0x000000041c1d8c11 */ /* 0x000fe4000f8e18ff */
[----:B------:R-:W-:-:S05]  /*0440*/  PRMT R28, R25, 0x9910, RZ ;  /* 0x00009910191c7816 */ /* 0x000fca00000000ff */
[----:B------:R-:W-:Y:S01]  /*0450*/  IMAD.MOV.U32 R27, RZ, RZ, R28 ;  /* 0x000000ffff1b7224 */ /* 0x000fe200078e001c */
[----:B------:R-:W-:Y:S01]  /*0460*/  ISETP.GT.U32.AND P1, PT, R24, 0x3e, PT ;  /* 0x0000003e1800780c */ /* 0x000fe20003f24070 */
[----:B--2---:R-:W-:Y:S08]  /*0470*/  @!P2 F2I.U64.F64.TRUNC R20, R20 ;  /* 0x000000140014a311 */ /* 0x004ff0000030d800 */
[----:B---3--:R-:W0:Y:S02]  /*0480*/  @!P0 F2I.U64.F64.TRUNC R18, R18 ;  /* 0x0000001200128311 */ /* 0x008e24000030d800 */
[----:B0-----:R0:W-:Y:S01]  /*0490*/  @!P0 STS.64 [R29+0x640], R18 ;  /* 0x000640121d008388 */ /* 0x0011e20000000a00 */
[----:B------:R-:W-:-:S04]  /*04a0*/  ISETP.GT.U32.AND P0, PT, R11, 0x3e, PT ;  /* 0x0000003e0b00780c */ /* 0x000fc80003f04070 */
[----:B------:R-:W-:Y:S02]  /*04b0*/  ISETP.NE.OR P0, PT, R27, 0x7, P0 ;  /* 0x000000071b00780c */ /* 0x000fe40000705670 */
[----:B------:R-:W-:-:S04]  /*04c0*/  PRMT R27, R26, 0x9910, RZ ;  /* 0x000099101a1b7816 */ /* 0x000fc800000000ff */
[----:B------:R-:W-:Y:S01]  /*04d0*/  ISETP.NE.OR P1, PT, R27, 0x8, P1 ;  /* 0x000000081b00780c */ /* 0x000fe20000f25670 */
[----:B0-----:R-:W2:Y:S04]  /*04e0*/  @!P2 LDG.E.64 R18, desc[UR8][R8.64+-0x8] ;  /* 0xfffff8080812a981 */ /* 0x001ea8000c1e1b00 */
[----:B------:R0:W-:Y:S04]  /*04f0*/  @!P2 STS.64 [R6], R20 ;  /* 0x000000140600a388 */ /* 0x0001e80000000a00 */
[----:B------:R-:W3:Y:S04]  /*0500*/  @!P0 LDG.E.64 R16, desc[UR8][R16.64+0x200] ;  /* 0x0002000810108981 */ /* 0x000ee8000c1e1b00 */
[----:B------:R-:W4:Y:S04]  /*0510*/  @!P1 LDG.E.64 R12, desc[UR8][R12.64+0x8] ;  /* 0x000008080c0c9981 */ /* 0x000f28000c1e1b00 */
[----:B0-----:R-:W5:Y:S04]  /*0520*/  @!P1 LDG.E.64 R20, desc[UR8][R8.64+0x8] ;  /* 0x0000080808149981 */ /* 0x001f68000c1e1b00 */
[----:B------:R-:W3:Y:S01]  /*0530*/  @!P0 LDG.E.64 R14, desc[UR8][R14.64+0x200] ;  /* 0x000200080e0e8981 */ /* 0x000ee2000c1e1b00 */
[----:B------:R-:W-:-:S04]  /*0540*/  ISETP.NE.AND P4, PT, R11, RZ, PT ;  /* 0x000000ff0b00720c */ /* 0x000fc80003f85270 */
[----:B------:R-:W-:Y:S02]  /*0550*/  ISETP.EQ.OR P3, PT, R23, RZ, !P4 ;  /* 0x000000ff1700720c */ /* 0x000fe40006762670 */
[----:B------:R-:W-:Y:S02]  /*0560*/  @!P0 LOP3.LUT R26, R26, 0xffff, RZ, 0xc0, !PT ;  /* 0x0000ffff1a1a8812 */ /* 0x000fe400078ec0ff */
[----:B------:R-:W-:Y:S02]  /*0570*/  ISETP.EQ.OR P3, PT, R24, RZ, P3 ;  /* 0x000000ff1800720c */ /* 0x000fe40001f62670 */
[----:B------:R-:W-:Y:S02]  /*0580*/  ISETP.NE.OR P4, PT, R25, RZ, !P4 ;  /* 0x000000ff1900720c */ /* 0x000fe40006785670 */
[----:B------:R-:W-:Y:S01]  /*0590*/  ISETP.GT.U32.OR P3, PT, R23, 0x3e, P3 ;  /* 0x0000003e1700780c */ /* 0x000fe20001f64470 */
[----:B------:R-:W-:Y:S01]  /*05a0*/  @!P0 IMAD R23, R25, 0xa, R26 ;  /* 0x0000000a19178824 */ /* 0x000fe200078e021a */
[----:B------:R-:W-:-:S02]  /*05b0*/  @!P1 LEA R25, R22, UR6, 0x3 ;  /* 0x0000000616199c11 */ /* 0x000fc4000f8e18ff */
[----:B------:R-:W-:Y:S01]  /*05c0*/  @!P1 LEA R27, R22, UR4, 0x3 ;  /* 0x00000004161b9c11 */ /* 0x000fe2000f8e18ff */
[----:B------:R-:W-:Y:S01]  /*05d0*/  BSSY.RECONVERGENT B0, `(.L_x_0) ;  /* 0x0000024000007945 */ /* 0x000fe20003800200 */
[----:B------:R-:W-:Y:S01]  /*05e0*/  ISETP.GT.U32.OR P3, PT, R11, 0x3e, P3 ;  /* 0x0000003e0b00780c */ /* 0x000fe20001f64470 */
[----:B--2---:R-:W0:Y:S08]  /*05f0*/  @!P2 F2I.U64.F64.TRUNC R18, R18 ;  /* 0x000000120012a311 */ /* 0x004e30000030d800 */
[----:B----4-:R-:W1:Y:S08]  /*0600*/  @!P1 F2I.U64.F64.TRUNC R12, R12 ;  /* 0x0000000c000c9311 */ /* 0x010e70000030d800 */
[----:B-----5:R-:W2:Y:S01]  /*0610*/  @!P1 F2I.U64.F64.TRUNC R20, R20 ;  /* 0x0000001400149311 */ /* 0x020ea2000030d800 */
[----:B0-----:R0:W-:Y:S04]  /*0620*/  @!P2 STS.64 [R7], R18 ;  /* 0x000000120700a388 */ /* 0x0011e80000000a00 */
[----:B-1----:R0:W-:Y:S04]  /*0630*/  @!P1 STS.64 [R25+0x48], R12 ;  /* 0x0000480c19009388 */ /* 0x0021e80000000a00 */
[----:B--2---:R0:W-:Y:S01]  /*0640*/  @!P1 STS.64 [R27+0x48], R20 ;  /* 0x000048141b009388 */ /* 0x0041e20000000a00 */
[----:B---3--:R1:W2:Y:S08]  /*0650*/  @!P0 F2I.U64.F64.TRUNC R28, R16 ;  /* 0x00000010001c8311 */ /* 0x0082b0000030d800 */
[----:B------:R-:W3:Y:S01]  /*0660*/  @!P0 F2I.U64.F64.TRUNC R14, R14 ;  /* 0x0000000e000e8311 */ /* 0x000ee2000030d800 */
[----:B-1----:R-:W-:-:S05]  /*0670*/  @!P0 LOP3.LUT R16, R5, 0xffff, RZ, 0xc0, !PT ;  /* 0x0000ffff05108812 */ /* 0x002fca00078ec0ff */
[----:B------:R-:W-:Y:S01]  /*0680*/  @!P0 IMAD.IADD R23, R16, 0x1, R23 ;  /* 0x0000000110178824 */ /* 0x000fe200078e0217 */
[----:B------:R-:W-:-:S04]  /*0690*/  ISETP.GT.U32.OR P2, PT, R24, 0x3e, P3 ;  /* 0x0000003e1800780c */ /* 0x000fc80001f44470 */
[C---:B------:R-:W-:Y:S02]  /*06a0*/  @!P0 LEA R17, R23.reuse, UR6, 0x3 ;  /* 0x0000000617118c11 */ /* 0x040fe4000f8e18ff */
[----:B------:R-:W-:Y:S01]  /*06b0*/  @!P0 LEA R23, R23, UR4, 0x3 ;  /* 0x0000000417178c11 */ /* 0x000fe2000f8e18ff */
[----:B0-23--:R-:W-:Y:S06]  /*06c0*/  @P4 BRA `(.L_x_1) ;  /* 0x0000000000504947 */ /* 0x00dfec0003800000 */
[----:B------:R-:W0:Y:S01]  /*06d0*/  LDCU.128 UR12, c[0x0][0x380] ;  /* 0x00007000ff0c77ac */ /* 0x000e220008000c00 */
[----:B------:R-:W-:Y:S02]  /*06e0*/  VIADD R13, R2, 0xffffffff ;  /* 0xffffffff020d7836 */ /* 0x000fe40000000000 */
[----:B------:R-:W-:Y:S02]  /*06f0*/  IMAD.MOV.U32 R11, RZ, RZ, RZ ;  /* 0x000000ffff0b7224 */ /* 0x000fe400078e00ff */
[----:B------:R-:W-:-:S04]  /*0700*/  IMAD.WIDE.U32 R10, R13, 0x40, R10 ;  /* 0x000000400d0a7825 */ /* 0x000fc800078e000a */
[C---:B------:R-:W-:Y:S01]  /*0710*/  IMAD.SHL.U32 R20, R10.reuse, 0x8, RZ ;  /* 0x000000080a147824 */ /* 0x040fe200078e00ff */
[----:B------:R-:W-:-:S04]  /*0720*/  SHF.L.U64.HI R10, R10, 0x3, R11 ;  /* 0x000000030a0a7819 */ /* 0x000fc8000001020b */
[C---:B0-----:R-:W-:Y:S02]  /*0730*/  IADD3 R18, P1, PT, R20.reuse, UR12, RZ ;  /* 0x0000000c14127c10 */ /* 0x041fe4000ff3e0ff */
[----:B------:R-:W-:Y:S02]  /*0740*/  IADD3 R20, P3, PT, R20, UR14, RZ ;  /* 0x0000000e14147c10 */ /* 0x000fe4000ff7e0ff */
[C---:B------:R-:W-:Y:S02]  /*0750*/  IADD3.X R19, PT, PT, R10.reuse, UR13, RZ, P1, !PT ;  /* 0x0000000d0a137c10 */ /* 0x040fe40008ffe4ff */
[----:B------:R-:W-:-:S03]  /*0760*/  IADD3.X R21, PT, PT, R10, UR15, RZ, P3, !PT ;  /* 0x0000000f0a157c10 */ /* 0x000fc60009ffe4ff */
[----:B------:R-:W2:Y:S04]  /*0770*/  LDG.E.64 R10, desc[UR8][R18.64] ;  /* 0x00000008120a7981 */ /* 0x000ea8000c1e1b00 */
[----:B------:R-:W3:Y:S01]  /*0780*/  LDG.E.64 R12, desc[UR8][R20.64] ;  /* 0x00000008140c7981 */ /* 0x000ee2000c1e1b00 */
[----:B------:R-:W-:-:S05]  /*0790*/  LOP3.LUT R2, R5, 0xffff, RZ, 0xc0, !PT ;  /* 0x0000ffff05027812 */ /* 0x000fca00078ec0ff */
[----:B------:R-:W-:-:S05]  /*07a0*/  IMAD.IADD R2, R2, 0x1, R3 ;  /* 0x0000000102027824 */ /* 0x000fca00078e0203 */
[C---:B------:R-:W-:Y:S02]  /*07b0*/  LEA R5, R2.reuse, UR6, 0x3 ;  /* 0x0000000602057c11 */ /* 0x040fe4000f8e18ff */
[----:B------:R-:W-:Y:S01]  /*07c0*/  LEA R25, R2, UR4, 0x3 ;  /* 0x0000000402197c11 */ /* 0x000fe2000f8e18ff */
[----:B--2---:R-:W0:Y:S08]  /*07d0*/  F2I.U64.F64.TRUNC R10, R10 ;  /* 0x0000000a000a7311 */ /* 0x004e30000030d800 */
[----:B---3--:R-:W1:Y:S01]  /*07e0*/  F2I.U64.F64.TRUNC R12, R12 ;  /* 0x0000000c000c7311 */ /* 0x008e62000030d800 */
[----:B0-----:R0:W-:Y:S04]  /*07f0*/  STS.64 [R5+0x8], R10 ;  /* 0x0000080a05007388 */ /* 0x0011e80000000a00 */
[----:B-1----:R0:W-:Y:S02]  /*0800*/  STS.64 [R25+0x8], R12 ;  /* 0x0000080c19007388 */ /* 0x0021e40000000a00 */
.L_x_1:
[----:B------:R-:W-:Y:S05]  /*0810*/  BSYNC.RECONVERGENT B0 ;  /* 0x0000000000007941 */ /* 0x000fea0003800200 */
.L_x_0:
[----:B------:R1:W-:Y:S04]  /*0820*/  @!P0 STS.64 [R17+0xa0], R28 ;  /* 0x0000a01c11008388 */ /* 0x0003e80000000a00 */
[----:B------:R1:W-:Y:S01]  /*0830*/  @!P0 STS.64 [R23+0xa0], R14 ;  /* 0x0000a00e17008388 */ /* 0x0003e20000000a00 */
[----:B------:R-:W-:Y:S06]  /*0840*/  BAR.SYNC.DEFER_BLOCKING 0x0 ;  /* 0x0000000000007b1d */ /* 0x000fec0000010000 */
[----:B------:R-:W-:Y:S05]  /*0850*/  @P2 EXIT ;  /* 0x000000000000294d */ /* 0x000fea0003800000 */
[----:B------:R-:W-:Y:S01]  /*0860*/  IMAD R0, R0, 0x64, R3 ;  /* 0x0000006400007824 */ /* 0x000fe200078e0203 */
[----:B------:R-:W-:Y:S01]  /*0870*/  LOP3.LUT R3, R4, 0xffff, RZ, 0xc0, !PT ;  /* 0x0000ffff04037812 */ /* 0x000fe200078ec0ff */
[----:B-1----:R-:W-:Y:S01]  /*0880*/  LDS.64 R14, [R6] ;  /* 0x00000000060e7984 */ /* 0x002fe20000000a00 */
[----:B------:R-:W-:Y:S01]  /*0890*/  UMOV UR4, 0x9999999a ;  /* 0x9999999a00047882 */ /* 0x000fe20000000000 */
[----:B------:R-:W-:Y:S02]  /*08a0*/  UMOV UR5, 0x3fe99999 ;  /* 0x3fe9999900057882 */ /* 0x000fe40000000000 */
[----:B------:R-:W-:Y:S01]  /*08b0*/  IMAD.IADD R0, R3, 0x1, R0 ;  /* 0x0000000103007824 */ /* 0x000fe200078e0200 */
[----:B------:R-:W-:Y:S04]  /*08c0*/  LDS.64 R16, [R6+0x10] ;  /* 0x0000100006107984 */ /* 0x000fe80000000a00 */
[----:B------:R-:W-:-:S05]  /*08d0*/  LEA R0, R0, UR6, 0x3 ;  /* 0x0000000600007c11 */ /* 0x000fca000f8e18ff */
[----:B------:R-:W-:Y:S04]  /*08e0*/  LDS.64 R2, [R0+0x8] ;  /* 0x0000080000027984 */ /* 0x000fe80000000a00 */
[----:B0-----:R-:W-:Y:S04]  /*08f0*/  LDS.64 R4, [R0+0x648] ;  /* 0x0006480000047984 */ /* 0x001fe80000000a00 */
[----:B------:R-:W0:Y:S04]  /*0900*/  LDS.64 R10, [R0+0x2d8] ;  /* 0x0002d800000a7984 */ /* 0x000e280000000a00 */
[----:B------:R-:W1:Y:S01]  /*0910*/  LDS.64 R12, [R0+0x378] ;  /* 0x00037800000c7984 */ /* 0x000e620000000a00 */
[----:B0-----:R-:W-:-:S04]  /*0920*/  IADD3 R19, P0, P1, R10, R4, R2 ;  /* 0x000000040a137210 */ /* 0x001fc8000791e002 */
[----:B------:R-:W-:Y:S02]  /*0930*/  IADD3.X R3, PT, PT, R11, R5, R3, P0, P1 ;  /* 0x000000050b037210 */ /* 0x000fe400007e2403 */
[----:B-1----:R-:W-:-:S04]  /*0940*/  IADD3 R11, P0, P1, R14, R19, R12 ;  /* 0x000000130e0b7210 */ /* 0x002fc8000791e00c */
[----:B------:R-:W-:Y:S02]  /*0950*/  IADD3.X R13, PT, PT, R15, R3, R13, P0, P1 ;  /* 0x000000030f0d7210 */ /* 0x000fe400007e240d */
[----:B------:R-:W-:-:S05]  /*0960*/  IADD3 R10, P0, PT, R16, R11, RZ ;  /* 0x0000000b100a7210 */ /* 0x000fca0007f1e0ff */
[----:B------:R-:W-:-:S04]  /*0970*/  IMAD.X R11, R17, 0x1, R13, P0 ;  /* 0x00000001110b7824 */ /* 0x000fc800000e060d */
[----:B------:R-:W0:Y:S02]  /*0980*/  I2F.F64.U64 R2, R10 ;  /* 0x0000000a00027312 */ /* 0x000e240000301800 */
[----:B0-----:R-:W-:-:S10]  /*0990*/  DMUL R2, R2, UR4 ;  /* 0x0000000402027c28 */ /* 0x001fd40008000000 */
[----:B------:R-:W0:Y:S02]  /*09a0*/  F2I.U64.F64.TRUNC R2, R2 ;  /* 0x0000000200027311 */ /* 0x000e24000030d800 */
[----:B0-----:R-:W-:Y:S01]  /*09b0*/  STS.64 [R7+0x8], R2 ;  /* 0x0000080207007388 */ /* 0x001fe20000000a00 */
[----:B------:R-:W-:Y:S06]  /*09c0*/  BAR.SYNC.DEFER_BLOCKING 0x0 ;  /* 0x0000000000007b1d */ /* 0x000fec0000010000 */
[----:B------:R-:W0:Y:S02]  /*09d0*/  LDS.64 R4, [R7+0x8] ;  /* 0x0000080007047984 */ /* 0x000e240000000a00 */
[----:B0-----:R-:W0:Y:S02]  /*09e0*/  I2F.F64.U64 R4, R4 ;  /* 0x0000000400047312 */ /* 0x001e240000301800 */
[----:B0-----:R-:W-:Y:S01]  /*09f0*/  STG.E.64 desc[UR8][R8.64], R4 ;  /* 0x0000000408007986 */ /* 0x001fe2000c101b08 */
[----:B------:R-:W-:Y:S05]  /*0a00*/  EXIT ;  /* 0x000000000000794d */ /* 0x000fea0003800000 */
.L_x_2:
[----:B------:R-:W-:-:S00]  /*0a10*/  BRA `(.L_x_2) ;  /* 0xfffffffc00fc7947 */ /* 0x000fc0000383ffff */
[----:B------:R-:W-:-:S00]  /*0a20*/  NOP ;  /* 0x0000000000007918 */ /* 0x000fc00000000000 */
        /* <DEDUP_REMOVED lines=13> */
.L_x_4:


//--------------------- .text._Z7kernel1PKdPd     --------------------------
	.section	.text._Z7kernel1PKdPd,"ax",@progbits
	.align	128
        .global         _Z7kernel1PKdPd
        .type           _Z7kernel1PKdPd,@function
        .size           _Z7kernel1PKdPd,(.L_x_5 - _Z7kernel1PKdPd)
        .other          _Z7kernel1PKdPd,@"STO_CUDA_ENTRY STV_DEFAULT"
_Z7kernel1PKdPd:
.text._Z7kernel1PKdPd:
[----:B------:R-:W-:Y:S01]  /*0000*/  LDC R1, c[0x0][0x37c] ;  /* 0x0000df00ff017b82 */ /* 0x000fe20000000800 */
[----:B------:R-:W0:Y:S07]  /*0010*/  S2R R5, SR_CTAID.Z ;  /* 0x0000000000057919 */ /* 0x000e2e0000002700 */
[----:B------:R-:W0:Y:S01]  /*0020*/  LDC R0, c[0x0][0x378] ;  /* 0x0000de00ff007b82 */ /* 0x000e220000000800 */
[----:B------:R-:W1:Y:S01]  /*0030*/  S2R R3, SR_TID.Y ;  /* 0x0000000000037919 */ /* 0x000e620000002200 */
[----:B------:R-:W1:Y:S06]  /*0040*/  S2R R14, SR_TID.X ;  /* 0x00000000000e7919 */ /* 0x000e6c0000002100 */
[----:B------:R-:W0:Y:S01]  /*0050*/  S2UR UR4, SR_CTAID.Y ;  /* 0x00000000000479c3 */ /* 0x000e220000002600 */
[----:B------:R-:W2:Y:S07]  /*0060*/  S2R R7, SR_TID.Z ;  /* 0x0000000000077919 */ /* 0x000eae0000002300 */
[----:B------:R-:W1:Y:S01]  /*0070*/  LDC R2, c[0x0][0x360] ;  /* 0x0000d800ff027b82 */ /* 0x000e620000000800 */
[----:B0-----:R-:W-:-:S02]  /*0080*/  IMAD R5, R5, R0, UR4 ;  /* 0x0000000405057e24 */ /* 0x001fc4000f8e0200 */
[C---:B-1----:R-:W-:Y:S02]  /*0090*/  IMAD R14, R2.reuse, R3, R14 ;  /* 0x00000003020e7224 */ /* 0x042fe400078e020e */
[----:B--2---:R-:W-:-:S05]  /*00a0*/  IMAD R7, R2, UR4, R7 ;  /* 0x0000000402077c24 */ /* 0x004fca000f8e0207 */
[----:B------:R-:W-:-:S04]  /*00b0*/  VIMNMX3.U32 R0, R5, R7, R14, !PT ;  /* 0x000000070500720f */ /* 0x000fc8000780000e */
[----:B------:R-:W-:-:S13]  /*00c0*/  ISETP.GT.U32.AND P0, PT, R0, 0x3d, PT ;  /* 0x0000003d0000780c */ /* 0x000fda0003f04070 */
[----:B------:R-:W-:Y:S05]  /*00d0*/  @P0 EXIT ;  /* 0x000000000000094d */ /* 0x000fea0003800000 */
[----:B------:R-:W0:Y:S01]  /*00e0*/  LDC.64 R2, c[0x0][0x380] ;  /* 0x0000e000ff027b82 */ /* 0x000e220000000a00 */
[----:B------:R-:W1:Y:S01]  /*00f0*/  LDCU.64 UR4, c[0x0][0x358] ;  /* 0x00006b00ff0477ac */ /* 0x000e620008000a00 */
[----:B------:R-:W-:Y:S02]  /*0100*/  LEA R15, R7, 0x40, 0x6 ;  /* 0x00000040070f7811 */ /* 0x000fe400078e30ff */
[-C--:B------:R-:W-:Y:S02]  /*0110*/  LEA R4, R5, R14.reuse, 0xc ;  /* 0x0000000e05047211 */ /* 0x080fe400078e60ff */
[----:B------:R-:W-:Y:S02]  /*0120*/  LEA R11, R7, R14, 0x6 ;  /* 0x0000000e070b7211 */ /* 0x000fe400078e30ff */
[C---:B------:R-:W-:Y:S02]  /*0130*/  IADD3 R0, PT, PT, R15.reuse, 0x1, R4 ;  /* 0x000000010f007810 */ /* 0x040fe40007ffe004 */
[----:B------:R-:W-:-:S02]  /*0140*/  IADD3 R13, PT, PT, R15, R4, RZ ;  /* 0x000000040f0d7210 */ /* 0x000fc40007ffe0ff */
[----:B------:R-:W-:-:S04]  /*0150*/  LEA R16, R5, 0x1000, 0xc ;  /* 0x0000100005107811 */ /* 0x000fc800078e60ff */
[----:B------:R-:W-:Y:S01]  /*0160*/  IADD3 R9, PT, PT, R16, R11, RZ ;  /* 0x0000000b10097210 */ /* 0x000fe20007ffe0ff */
[----:B0-----:R-:W-:-:S04]  /*0170*/  IMAD.WIDE.U32 R4, R0, 0x8, R2 ;  /* 0x0000000800047825 */ /* 0x001fc800078e0002 */
[--C-:B------:R-:W-:Y:S02]  /*0180*/  IMAD.WIDE.U32 R12, R13, 0x8, R2.reuse ;  /* 0x000000080d0c7825 */ /* 0x100fe400078e0002 */
[----:B-1----:R-:W2:Y:S02]  /*0190*/  LDG.E.64 R4, desc[UR4][R4.64+0x10000] ;  /* 0x0100000404047981 */ /* 0x002ea4000c1e1b00 */
[----:B------:R-:W-:Y:S02]  /*01a0*/  IMAD.WIDE.U32 R8, R9, 0x8, R2 ;  /* 0x0000000809087825 */ /* 0x000fe400078e0002 */
[----:B------:R-:W2:Y:S01]  /*01b0*/  LDG.E.64 R6, desc[UR4][R12.64+0x8] ;  /* 0x000008040c067981 */ /* 0x000ea2000c1e1b00 */
[----:B------:R-:W-:-:S03]  /*01c0*/  IADD3 R11, PT, PT, R16, 0x1, R11 ;  /* 0x00000001100b7810 */ /* 0x000fc60007ffe00b */
[----:B------:R-:W3:Y:S02]  /*01d0*/  LDG.E.64 R8, desc[UR4][R8.64+0x8] ;  /* 0x0000080408087981 */ /* 0x000ee4000c1e1b00 */
[----:B------:R-:W-:Y:S01]  /*01e0*/  IMAD.WIDE.U32 R10, R11, 0x8, R2 ;  /* 0x000000080b0a7825 */ /* 0x000fe200078e0002 */
[----:B------:R-:W-:Y:S02]  /*01f0*/  IADD3 R17, PT, PT, R14, R16, R15 ;  /* 0x000000100e117210 */ /* 0x000fe40007ffe00f */
[----:B------:R-:W4:Y:S04]  /*0200*/  LDG.E.64 R14, desc[UR4][R12.64+0x8000] ;  /* 0x008000040c0e7981 */ /* 0x000f28000c1e1b00 */
[----:B------:R-:W5:Y:S01]  /*0210*/  LDG.E.64 R10, desc[UR4][R10.64+0x400] ;  /* 0x000400040a0a7981 */ /* 0x000f62000c1e1b00 */
[----:B------:R-:W-:-:S06]  /*0220*/  IMAD.WIDE.U32 R2, R17, 0x8, R2 ;  /* 0x0000000811027825 */ /* 0x000fcc00078e0002 */
[----:B------:R-:W4:Y:S01]  /*0230*/  LDG.E.64 R2, desc[UR4][R2.64+0x10] ;  /* 0x0000100402027981 */ /* 0x000f22000c1e1b00 */
[----:B------:R-:W-:Y:S01]  /*0240*/  UMOV UR6, 0x9999999a ;  /* 0x9999999a00067882 */ /* 0x000fe20000000000 */
[----:B------:R-:W-:Y:S01]  /*0250*/  UMOV UR7, 0x3fe99999 ;  /* 0x3fe9999900077882 */ /* 0x000fe20000000000 */
[----:B--2---:R-:W-:Y:S01]  /*0260*/  DADD R4, R6, R4 ;  /* 0x0000000006047229 */ /* 0x004fe20000000004 */
[----:B------:R-:W0:Y:S07]  /*0270*/  LDC.64 R6, c[0x0][0x388] ;  /* 0x0000e200ff067b82 */ /* 0x000e2e0000000a00 */
[----:B---3--:R-:W-:-:S08]  /*0280*/  DADD R4, R4, R8 ;  /* 0x0000000004047229 */ /* 0x008fd00000000008 */
[----:B-----5:R-:W-:-:S08]  /*0290*/  DADD R4, R4, R10 ;  /* 0x0000000004047229 */ /* 0x020fd0000000000a */
[----:B----4-:R-:W-:-:S08]  /*02a0*/  DADD R4, R4, R14 ;  /* 0x0000000004047229 */ /* 0x010fd0000000000e */
[----:B------:R-:W-:Y:S01]  /*02b0*/  DADD R4, R4, R2 ;  /* 0x0000000004047229 */ /* 0x000fe20000000002 */
[----:B0-----:R-:W-:-:S07]  /*02c0*/  IMAD.WIDE.U32 R6, R0, 0x8, R6 ;  /* 0x0000000800067825 */ /* 0x001fce00078e0006 */
[----:B------:R-:W-:-:S07]  /*02d0*/  DMUL R4, R4, UR6 ;  /* 0x0000000604047c28 */ /* 0x000fce0008000000 */
[----:B------:R-:W-:Y:S01]  /*02e0*/  STG.E.64 desc[UR4][R6.64+0x8000], R4 ;  /* 0x0080000406007986 */ /* 0x000fe2000c101b04 */
[----:B------:R-:W-:Y:S05]  /*02f0*/  EXIT ;  /* 0x000000000000794d */ /* 0x000fea0003800000 */
.L_x_3:
        /* <DEDUP_REMOVED lines=16> */
.L_x_5:


//--------------------- .nv.shared._Z7kernel2PKdPd --------------------------
	.section	.nv.shared._Z7kernel2PKdPd,"aw",@nobits
	.sectionflags	@""
	.align	8
.nv.shared._Z7kernel2PKdPd:
	.zero		17024


//--------------------- .nv.shared.reserved.0     --------------------------
	.section	.nv.shared.reserved.0,"aw",@nobits
	.weak		__nv_reservedSMEM_offset_0_alias
	.size		__nv_reservedSMEM_offset_0_alias, 0, 64
	.other		__nv_reservedSMEM_offset_0_alias,@"STO_CUDA_RESERVED_SHARED STV_DEFAULT"
__nv_reservedSMEM_offset_0_alias:
	.zero		0
	.zero		64


//--------------------- .nv.constant0._Z7kernel2PKdPd --------------------------
	.section	.nv.constant0._Z7kernel2PKdPd,"a",@progbits
	.sectionflags	@""
	.align	4
.nv.constant0._Z7kernel2PKdPd:
	.zero		912


//--------------------- .nv.constant0._Z7kernel1PKdPd --------------------------
	.section	.nv.constant0._Z7kernel1PKdPd,"a",@progbits
	.sectionflags	@""
	.align	4
.nv.constant0._Z7kernel1PKdPd:
	.zero		912


//--------------------- SYMBOLS --------------------------

	.type		.nv.reservedSmem.offset0,@object
	.size		.nv.reservedSmem.offset0,0x4
	.type		.nv.reservedSmem.cap,@object
	.size		.nv.reservedSmem.cap,0x4
